//
// Generated by NVIDIA NVVM Compiler
//
// Compiler Build ID: CL-36424714
// Cuda compilation tools, release 13.0, V13.0.88
// Based on NVVM 20.0.0
//

.version 9.0
.target sm_100
.address_size 64

	// .globl	my_kernel_kernel0
// _ZZ17my_kernel_kernel0E18PaddedInput_shared has been demoted
// _ZZ17my_kernel_kernel0E18placeholder_shared has been demoted

.visible .entry my_kernel_kernel0(
	.param .u64 .ptr .align 1 my_kernel_kernel0_param_0,
	.param .u64 .ptr .align 1 my_kernel_kernel0_param_1,
	.param .u64 .ptr .align 1 my_kernel_kernel0_param_2,
	.param .u64 .ptr .align 1 my_kernel_kernel0_param_3
)
{
	.reg .pred 	%p<6>;
	.reg .b16 	%rs<31>;
	.reg .b32 	%r<59>;
	.reg .b32 	%f<311>;
	.reg .b64 	%rd<35>;
	// demoted variable
	.shared .align 4 .b8 _ZZ17my_kernel_kernel0E18PaddedInput_shared[6272];
	// demoted variable
	.shared .align 4 .b8 _ZZ17my_kernel_kernel0E18placeholder_shared[10240];
	ld.param.u64 	%rd13, [my_kernel_kernel0_param_1];
	cvta.to.global.u64 	%rd14, %rd13;
	mov.u32 	%r12, %tid.x;
	mov.u32 	%r13, %ctaid.x;
	shr.u32 	%r14, %r13, 1;
	shr.u32 	%r15, %r12, 4;
	mul.lo.s32 	%r16, %r15, 672;
	mad.lo.s32 	%r17, %r14, 32928, %r16;
	shl.b32 	%r18, %r12, 1;
	and.b32  	%r19, %r18, 30;
	or.b32  	%r56, %r17, %r19;
	cvt.u16.u32 	%rs3, %r12;
	mul.hi.u16 	%rs4, %rs3, 820;
	mul.lo.s16 	%rs5, %rs4, 160;
	cvt.u32.u16 	%r20, %rs5;
	and.b32  	%r21, %r13, 1;
	setp.eq.b32 	%p1, %r21, 1;
	selp.b32 	%r22, 80, 0, %p1;
	mul.lo.s16 	%rs6, %rs4, 80;
	sub.s16 	%rs7, %rs3, %rs6;
	cvt.u32.u16 	%r23, %rs7;
	add.s32 	%r24, %r22, %r23;
	add.s32 	%r25, %r24, %r20;
	add.s16 	%rs8, %rs3, 980;
	mul.hi.u16 	%rs9, %rs8, 1639;
	shr.u16 	%rs10, %rs9, 1;
	mul.lo.s16 	%rs11, %rs10, 160;
	cvt.u32.u16 	%r26, %rs11;
	add.s16 	%rs12, %rs3, 20;
	mul.hi.u16 	%rs13, %rs12, 1639;
	shr.u16 	%rs14, %rs13, 1;
	mul.lo.s16 	%rs15, %rs14, 80;
	sub.s16 	%rs16, %rs12, %rs15;
	cvt.u32.u16 	%r27, %rs16;
	add.s32 	%r28, %r22, %r27;
	add.s32 	%r29, %r28, %r26;
	add.s16 	%rs17, %rs3, 1960;
	mul.hi.u16 	%rs18, %rs17, 3277;
	shr.u16 	%rs19, %rs18, 2;
	mul.lo.s16 	%rs20, %rs19, 160;
	cvt.u32.u16 	%r30, %rs20;
	add.s16 	%rs21, %rs3, 40;
	mul.hi.u16 	%rs22, %rs21, 1639;
	shr.u16 	%rs23, %rs22, 1;
	mul.lo.s16 	%rs24, %rs23, 80;
	sub.s16 	%rs25, %rs21, %rs24;
	cvt.u32.u16 	%r31, %rs25;
	add.s32 	%r32, %r22, %r31;
	add.s32 	%r33, %r32, %r30;
	mul.hi.u16 	%rs1, %rs3, 3277;
	mul.lo.s16 	%rs26, %rs1, 20;
	sub.s16 	%rs2, %rs3, %rs26;
	mul.wide.u32 	%rd15, %r33, 4;
	add.s64 	%rd34, %rd14, %rd15;
	mul.wide.u32 	%rd16, %r29, 4;
	add.s64 	%rd33, %rd14, %rd16;
	mul.wide.u32 	%rd17, %r25, 4;
	add.s64 	%rd32, %rd14, %rd17;
	mov.f32 	%f307, 0f00000000;
	mov.b32 	%r58, 1;
	mov.u32 	%r57, %r56;
	mov.f32 	%f308, %f307;
	mov.f32 	%f309, %f307;
	mov.f32 	%f310, %f307;
$L__BB0_1:
	setp.gt.u32 	%p2, %r12, 783;
	bar.sync 	0;
	@%p2 bra 	$L__BB0_3;
	ld.param.u64 	%rd29, [my_kernel_kernel0_param_0];
	cvta.to.global.u64 	%rd18, %rd29;
	mul.wide.u32 	%rd19, %r56, 4;
	add.s64 	%rd20, %rd18, %rd19;
	ld.global.nc.f32 	%f10, [%rd20];
	shl.b32 	%r34, %r12, 3;
	mov.u32 	%r35, _ZZ17my_kernel_kernel0E18PaddedInput_shared;
	add.s32 	%r36, %r35, %r34;
	st.shared.f32 	[%r36], %f10;
	add.s32 	%r37, %r57, 1;
	mul.wide.u32 	%rd21, %r37, 4;
	add.s64 	%rd22, %rd18, %rd21;
	ld.global.nc.f32 	%f11, [%rd22];
	st.shared.f32 	[%r36+4], %f11;
$L__BB0_3:
	setp.gt.u32 	%p3, %r12, 599;
	ld.global.nc.f32 	%f12, [%rd32];
	shl.b32 	%r38, %r12, 2;
	mov.u32 	%r39, _ZZ17my_kernel_kernel0E18placeholder_shared;
	add.s32 	%r7, %r39, %r38;
	st.shared.f32 	[%r7], %f12;
	ld.global.nc.f32 	%f13, [%rd33];
	st.shared.f32 	[%r7+3920], %f13;
	@%p3 bra 	$L__BB0_5;
	ld.global.nc.f32 	%f14, [%rd34];
	st.shared.f32 	[%r7+7840], %f14;
$L__BB0_5:
	bar.sync 	0;
	shl.b16 	%rs27, %rs1, 7;
	cvt.u32.u16 	%r40, %rs27;
	mov.u32 	%r41, _ZZ17my_kernel_kernel0E18PaddedInput_shared;
	add.s32 	%r42, %r41, %r40;
	ld.shared.f32 	%f15, [%r42];
	shl.b16 	%rs28, %rs2, 4;
	cvt.u32.u16 	%r43, %rs28;
	mov.u32 	%r44, _ZZ17my_kernel_kernel0E18placeholder_shared;
	add.s32 	%r45, %r44, %r43;
	ld.shared.f32 	%f16, [%r45];
	fma.rn.f32 	%f17, %f15, %f16, %f310;
	ld.shared.f32 	%f18, [%r45+4];
	fma.rn.f32 	%f19, %f15, %f18, %f309;
	ld.shared.f32 	%f20, [%r42+4];
	ld.shared.f32 	%f21, [%r45+320];
	fma.rn.f32 	%f22, %f20, %f21, %f17;
	ld.shared.f32 	%f23, [%r45+324];
	fma.rn.f32 	%f24, %f20, %f23, %f19;
	ld.shared.f32 	%f25, [%r42+8];
	ld.shared.f32 	%f26, [%r45+640];
	fma.rn.f32 	%f27, %f25, %f26, %f22;
	ld.shared.f32 	%f28, [%r45+644];
	fma.rn.f32 	%f29, %f25, %f28, %f24;
	ld.shared.f32 	%f30, [%r42+12];
	ld.shared.f32 	%f31, [%r45+960];
	fma.rn.f32 	%f32, %f30, %f31, %f27;
	ld.shared.f32 	%f33, [%r45+964];
	fma.rn.f32 	%f34, %f30, %f33, %f29;
	ld.shared.f32 	%f35, [%r42+16];
	ld.shared.f32 	%f36, [%r45+1280];
	fma.rn.f32 	%f37, %f35, %f36, %f32;
	ld.shared.f32 	%f38, [%r45+1284];
	fma.rn.f32 	%f39, %f35, %f38, %f34;
	ld.shared.f32 	%f40, [%r42+20];
	ld.shared.f32 	%f41, [%r45+1600];
	fma.rn.f32 	%f42, %f40, %f41, %f37;
	ld.shared.f32 	%f43, [%r45+1604];
	fma.rn.f32 	%f44, %f40, %f43, %f39;
	ld.shared.f32 	%f45, [%r42+24];
	ld.shared.f32 	%f46, [%r45+1920];
	fma.rn.f32 	%f47, %f45, %f46, %f42;
	ld.shared.f32 	%f48, [%r45+1924];
	fma.rn.f32 	%f49, %f45, %f48, %f44;
	ld.shared.f32 	%f50, [%r42+28];
	ld.shared.f32 	%f51, [%r45+2240];
	fma.rn.f32 	%f52, %f50, %f51, %f47;
	ld.shared.f32 	%f53, [%r45+2244];
	fma.rn.f32 	%f54, %f50, %f53, %f49;
	ld.shared.f32 	%f55, [%r42+32];
	ld.shared.f32 	%f56, [%r45+2560];
	fma.rn.f32 	%f57, %f55, %f56, %f52;
	ld.shared.f32 	%f58, [%r45+2564];
	fma.rn.f32 	%f59, %f55, %f58, %f54;
	ld.shared.f32 	%f60, [%r42+36];
	ld.shared.f32 	%f61, [%r45+2880];
	fma.rn.f32 	%f62, %f60, %f61, %f57;
	ld.shared.f32 	%f63, [%r45+2884];
	fma.rn.f32 	%f64, %f60, %f63, %f59;
	ld.shared.f32 	%f65, [%r42+40];
	ld.shared.f32 	%f66, [%r45+3200];
	fma.rn.f32 	%f67, %f65, %f66, %f62;
	ld.shared.f32 	%f68, [%r45+3204];
	fma.rn.f32 	%f69, %f65, %f68, %f64;
	ld.shared.f32 	%f70, [%r42+44];
	ld.shared.f32 	%f71, [%r45+3520];
	fma.rn.f32 	%f72, %f70, %f71, %f67;
	ld.shared.f32 	%f73, [%r45+3524];
	fma.rn.f32 	%f74, %f70, %f73, %f69;
	ld.shared.f32 	%f75, [%r42+48];
	ld.shared.f32 	%f76, [%r45+3840];
	fma.rn.f32 	%f77, %f75, %f76, %f72;
	ld.shared.f32 	%f78, [%r45+3844];
	fma.rn.f32 	%f79, %f75, %f78, %f74;
	ld.shared.f32 	%f80, [%r42+52];
	ld.shared.f32 	%f81, [%r45+4160];
	fma.rn.f32 	%f82, %f80, %f81, %f77;
	ld.shared.f32 	%f83, [%r45+4164];
	fma.rn.f32 	%f84, %f80, %f83, %f79;
	ld.shared.f32 	%f85, [%r42+56];
	ld.shared.f32 	%f86, [%r45+4480];
	fma.rn.f32 	%f87, %f85, %f86, %f82;
	ld.shared.f32 	%f88, [%r45+4484];
	fma.rn.f32 	%f89, %f85, %f88, %f84;
	ld.shared.f32 	%f90, [%r42+60];
	ld.shared.f32 	%f91, [%r45+4800];
	fma.rn.f32 	%f92, %f90, %f91, %f87;
	ld.shared.f32 	%f93, [%r45+4804];
	fma.rn.f32 	%f94, %f90, %f93, %f89;
	ld.shared.f32 	%f95, [%r42+64];
	ld.shared.f32 	%f96, [%r45+5120];
	fma.rn.f32 	%f97, %f95, %f96, %f92;
	ld.shared.f32 	%f98, [%r45+5124];
	fma.rn.f32 	%f99, %f95, %f98, %f94;
	ld.shared.f32 	%f100, [%r42+68];
	ld.shared.f32 	%f101, [%r45+5440];
	fma.rn.f32 	%f102, %f100, %f101, %f97;
	ld.shared.f32 	%f103, [%r45+5444];
	fma.rn.f32 	%f104, %f100, %f103, %f99;
	ld.shared.f32 	%f105, [%r42+72];
	ld.shared.f32 	%f106, [%r45+5760];
	fma.rn.f32 	%f107, %f105, %f106, %f102;
	ld.shared.f32 	%f108, [%r45+5764];
	fma.rn.f32 	%f109, %f105, %f108, %f104;
	ld.shared.f32 	%f110, [%r42+76];
	ld.shared.f32 	%f111, [%r45+6080];
	fma.rn.f32 	%f112, %f110, %f111, %f107;
	ld.shared.f32 	%f113, [%r45+6084];
	fma.rn.f32 	%f114, %f110, %f113, %f109;
	ld.shared.f32 	%f115, [%r42+80];
	ld.shared.f32 	%f116, [%r45+6400];
	fma.rn.f32 	%f117, %f115, %f116, %f112;
	ld.shared.f32 	%f118, [%r45+6404];
	fma.rn.f32 	%f119, %f115, %f118, %f114;
	ld.shared.f32 	%f120, [%r42+84];
	ld.shared.f32 	%f121, [%r45+6720];
	fma.rn.f32 	%f122, %f120, %f121, %f117;
	ld.shared.f32 	%f123, [%r45+6724];
	fma.rn.f32 	%f124, %f120, %f123, %f119;
	ld.shared.f32 	%f125, [%r42+88];
	ld.shared.f32 	%f126, [%r45+7040];
	fma.rn.f32 	%f127, %f125, %f126, %f122;
	ld.shared.f32 	%f128, [%r45+7044];
	fma.rn.f32 	%f129, %f125, %f128, %f124;
	ld.shared.f32 	%f130, [%r42+92];
	ld.shared.f32 	%f131, [%r45+7360];
	fma.rn.f32 	%f132, %f130, %f131, %f127;
	ld.shared.f32 	%f133, [%r45+7364];
	fma.rn.f32 	%f134, %f130, %f133, %f129;
	ld.shared.f32 	%f135, [%r42+96];
	ld.shared.f32 	%f136, [%r45+7680];
	fma.rn.f32 	%f137, %f135, %f136, %f132;
	ld.shared.f32 	%f138, [%r45+7684];
	fma.rn.f32 	%f139, %f135, %f138, %f134;
	ld.shared.f32 	%f140, [%r42+100];
	ld.shared.f32 	%f141, [%r45+8000];
	fma.rn.f32 	%f142, %f140, %f141, %f137;
	ld.shared.f32 	%f143, [%r45+8004];
	fma.rn.f32 	%f144, %f140, %f143, %f139;
	ld.shared.f32 	%f145, [%r42+104];
	ld.shared.f32 	%f146, [%r45+8320];
	fma.rn.f32 	%f147, %f145, %f146, %f142;
	ld.shared.f32 	%f148, [%r45+8324];
	fma.rn.f32 	%f149, %f145, %f148, %f144;
	ld.shared.f32 	%f150, [%r42+108];
	ld.shared.f32 	%f151, [%r45+8640];
	fma.rn.f32 	%f152, %f150, %f151, %f147;
	ld.shared.f32 	%f153, [%r45+8644];
	fma.rn.f32 	%f154, %f150, %f153, %f149;
	ld.shared.f32 	%f155, [%r42+112];
	ld.shared.f32 	%f156, [%r45+8960];
	fma.rn.f32 	%f157, %f155, %f156, %f152;
	ld.shared.f32 	%f158, [%r45+8964];
	fma.rn.f32 	%f159, %f155, %f158, %f154;
	ld.shared.f32 	%f160, [%r42+116];
	ld.shared.f32 	%f161, [%r45+9280];
	fma.rn.f32 	%f162, %f160, %f161, %f157;
	ld.shared.f32 	%f163, [%r45+9284];
	fma.rn.f32 	%f164, %f160, %f163, %f159;
	ld.shared.f32 	%f165, [%r42+120];
	ld.shared.f32 	%f166, [%r45+9600];
	fma.rn.f32 	%f167, %f165, %f166, %f162;
	ld.shared.f32 	%f168, [%r45+9604];
	fma.rn.f32 	%f169, %f165, %f168, %f164;
	ld.shared.f32 	%f170, [%r42+124];
	ld.shared.f32 	%f171, [%r45+9920];
	fma.rn.f32 	%f310, %f170, %f171, %f167;
	ld.shared.f32 	%f172, [%r45+9924];
	fma.rn.f32 	%f309, %f170, %f172, %f169;
	ld.shared.f32 	%f173, [%r45+8];
	fma.rn.f32 	%f174, %f15, %f173, %f308;
	ld.shared.f32 	%f175, [%r45+12];
	fma.rn.f32 	%f176, %f15, %f175, %f307;
	ld.shared.f32 	%f177, [%r45+328];
	fma.rn.f32 	%f178, %f20, %f177, %f174;
	ld.shared.f32 	%f179, [%r45+332];
	fma.rn.f32 	%f180, %f20, %f179, %f176;
	ld.shared.f32 	%f181, [%r45+648];
	fma.rn.f32 	%f182, %f25, %f181, %f178;
	ld.shared.f32 	%f183, [%r45+652];
	fma.rn.f32 	%f184, %f25, %f183, %f180;
	ld.shared.f32 	%f185, [%r45+968];
	fma.rn.f32 	%f186, %f30, %f185, %f182;
	ld.shared.f32 	%f187, [%r45+972];
	fma.rn.f32 	%f188, %f30, %f187, %f184;
	ld.shared.f32 	%f189, [%r45+1288];
	fma.rn.f32 	%f190, %f35, %f189, %f186;
	ld.shared.f32 	%f191, [%r45+1292];
	fma.rn.f32 	%f192, %f35, %f191, %f188;
	ld.shared.f32 	%f193, [%r45+1608];
	fma.rn.f32 	%f194, %f40, %f193, %f190;
	ld.shared.f32 	%f195, [%r45+1612];
	fma.rn.f32 	%f196, %f40, %f195, %f192;
	ld.shared.f32 	%f197, [%r45+1928];
	fma.rn.f32 	%f198, %f45, %f197, %f194;
	ld.shared.f32 	%f199, [%r45+1932];
	fma.rn.f32 	%f200, %f45, %f199, %f196;
	ld.shared.f32 	%f201, [%r45+2248];
	fma.rn.f32 	%f202, %f50, %f201, %f198;
	ld.shared.f32 	%f203, [%r45+2252];
	fma.rn.f32 	%f204, %f50, %f203, %f200;
	ld.shared.f32 	%f205, [%r45+2568];
	fma.rn.f32 	%f206, %f55, %f205, %f202;
	ld.shared.f32 	%f207, [%r45+2572];
	fma.rn.f32 	%f208, %f55, %f207, %f204;
	ld.shared.f32 	%f209, [%r45+2888];
	fma.rn.f32 	%f210, %f60, %f209, %f206;
	ld.shared.f32 	%f211, [%r45+2892];
	fma.rn.f32 	%f212, %f60, %f211, %f208;
	ld.shared.f32 	%f213, [%r45+3208];
	fma.rn.f32 	%f214, %f65, %f213, %f210;
	ld.shared.f32 	%f215, [%r45+3212];
	fma.rn.f32 	%f216, %f65, %f215, %f212;
	ld.shared.f32 	%f217, [%r45+3528];
	fma.rn.f32 	%f218, %f70, %f217, %f214;
	ld.shared.f32 	%f219, [%r45+3532];
	fma.rn.f32 	%f220, %f70, %f219, %f216;
	ld.shared.f32 	%f221, [%r45+3848];
	fma.rn.f32 	%f222, %f75, %f221, %f218;
	ld.shared.f32 	%f223, [%r45+3852];
	fma.rn.f32 	%f224, %f75, %f223, %f220;
	ld.shared.f32 	%f225, [%r45+4168];
	fma.rn.f32 	%f226, %f80, %f225, %f222;
	ld.shared.f32 	%f227, [%r45+4172];
	fma.rn.f32 	%f228, %f80, %f227, %f224;
	ld.shared.f32 	%f229, [%r45+4488];
	fma.rn.f32 	%f230, %f85, %f229, %f226;
	ld.shared.f32 	%f231, [%r45+4492];
	fma.rn.f32 	%f232, %f85, %f231, %f228;
	ld.shared.f32 	%f233, [%r45+4808];
	fma.rn.f32 	%f234, %f90, %f233, %f230;
	ld.shared.f32 	%f235, [%r45+4812];
	fma.rn.f32 	%f236, %f90, %f235, %f232;
	ld.shared.f32 	%f237, [%r45+5128];
	fma.rn.f32 	%f238, %f95, %f237, %f234;
	ld.shared.f32 	%f239, [%r45+5132];
	fma.rn.f32 	%f240, %f95, %f239, %f236;
	ld.shared.f32 	%f241, [%r45+5448];
	fma.rn.f32 	%f242, %f100, %f241, %f238;
	ld.shared.f32 	%f243, [%r45+5452];
	fma.rn.f32 	%f244, %f100, %f243, %f240;
	ld.shared.f32 	%f245, [%r45+5768];
	fma.rn.f32 	%f246, %f105, %f245, %f242;
	ld.shared.f32 	%f247, [%r45+5772];
	fma.rn.f32 	%f248, %f105, %f247, %f244;
	ld.shared.f32 	%f249, [%r45+6088];
	fma.rn.f32 	%f250, %f110, %f249, %f246;
	ld.shared.f32 	%f251, [%r45+6092];
	fma.rn.f32 	%f252, %f110, %f251, %f248;
	ld.shared.f32 	%f253, [%r45+6408];
	fma.rn.f32 	%f254, %f115, %f253, %f250;
	ld.shared.f32 	%f255, [%r45+6412];
	fma.rn.f32 	%f256, %f115, %f255, %f252;
	ld.shared.f32 	%f257, [%r45+6728];
	fma.rn.f32 	%f258, %f120, %f257, %f254;
	ld.shared.f32 	%f259, [%r45+6732];
	fma.rn.f32 	%f260, %f120, %f259, %f256;
	ld.shared.f32 	%f261, [%r45+7048];
	fma.rn.f32 	%f262, %f125, %f261, %f258;
	ld.shared.f32 	%f263, [%r45+7052];
	fma.rn.f32 	%f264, %f125, %f263, %f260;
	ld.shared.f32 	%f265, [%r45+7368];
	fma.rn.f32 	%f266, %f130, %f265, %f262;
	ld.shared.f32 	%f267, [%r45+7372];
	fma.rn.f32 	%f268, %f130, %f267, %f264;
	ld.shared.f32 	%f269, [%r45+7688];
	fma.rn.f32 	%f270, %f135, %f269, %f266;
	ld.shared.f32 	%f271, [%r45+7692];
	fma.rn.f32 	%f272, %f135, %f271, %f268;
	ld.shared.f32 	%f273, [%r45+8008];
	fma.rn.f32 	%f274, %f140, %f273, %f270;
	ld.shared.f32 	%f275, [%r45+8012];
	fma.rn.f32 	%f276, %f140, %f275, %f272;
	ld.shared.f32 	%f277, [%r45+8328];
	fma.rn.f32 	%f278, %f145, %f277, %f274;
	ld.shared.f32 	%f279, [%r45+8332];
	fma.rn.f32 	%f280, %f145, %f279, %f276;
	ld.shared.f32 	%f281, [%r45+8648];
	fma.rn.f32 	%f282, %f150, %f281, %f278;
	ld.shared.f32 	%f283, [%r45+8652];
	fma.rn.f32 	%f284, %f150, %f283, %f280;
	ld.shared.f32 	%f285, [%r45+8968];
	fma.rn.f32 	%f286, %f155, %f285, %f282;
	ld.shared.f32 	%f287, [%r45+8972];
	fma.rn.f32 	%f288, %f155, %f287, %f284;
	ld.shared.f32 	%f289, [%r45+9288];
	fma.rn.f32 	%f290, %f160, %f289, %f286;
	ld.shared.f32 	%f291, [%r45+9292];
	fma.rn.f32 	%f292, %f160, %f291, %f288;
	ld.shared.f32 	%f293, [%r45+9608];
	fma.rn.f32 	%f294, %f165, %f293, %f290;
	ld.shared.f32 	%f295, [%r45+9612];
	fma.rn.f32 	%f296, %f165, %f295, %f292;
	ld.shared.f32 	%f297, [%r45+9928];
	fma.rn.f32 	%f308, %f170, %f297, %f294;
	ld.shared.f32 	%f298, [%r45+9932];
	fma.rn.f32 	%f307, %f170, %f298, %f296;
	add.s32 	%r58, %r58, 32;
	add.s64 	%rd34, %rd34, 20480;
	add.s64 	%rd33, %rd33, 20480;
	add.s64 	%rd32, %rd32, 20480;
	add.s32 	%r57, %r57, 32;
	add.s32 	%r56, %r56, 32;
	setp.ne.s32 	%p4, %r58, 673;
	@%p4 bra 	$L__BB0_1;
	ld.param.u64 	%rd31, [my_kernel_kernel0_param_3];
	ld.param.u64 	%rd30, [my_kernel_kernel0_param_2];
	shl.b16 	%rs29, %rs2, 2;
	cvt.u32.u16 	%r46, %rs29;
	mov.u32 	%r47, %ctaid.x;
	and.b32  	%r48, %r47, 1;
	setp.eq.b32 	%p5, %r48, 1;
	selp.b32 	%r49, 80, 0, %p5;
	add.s32 	%r50, %r49, %r46;
	shr.u32 	%r51, %r47, 1;
	mul.lo.s16 	%rs30, %rs1, 160;
	cvt.u32.u16 	%r52, %rs30;
	mad.lo.s32 	%r53, %r51, 7840, %r49;
	add.s32 	%r54, %r53, %r52;
	add.s32 	%r55, %r54, %r46;
	cvta.to.global.u64 	%rd23, %rd31;
	cvta.to.global.u64 	%rd24, %rd30;
	mul.wide.u32 	%rd25, %r50, 4;
	add.s64 	%rd26, %rd23, %rd25;
	ld.global.nc.f32 	%f299, [%rd26];
	add.f32 	%f300, %f310, %f299;
	mul.wide.u32 	%rd27, %r55, 4;
	add.s64 	%rd28, %rd24, %rd27;
	st.global.f32 	[%rd28], %f300;
	ld.global.nc.f32 	%f301, [%rd26+4];
	add.f32 	%f302, %f309, %f301;
	st.global.f32 	[%rd28+4], %f302;
	ld.global.nc.f32 	%f303, [%rd26+8];
	add.f32 	%f304, %f308, %f303;
	st.global.f32 	[%rd28+8], %f304;
	ld.global.nc.f32 	%f305, [%rd26+12];
	add.f32 	%f306, %f307, %f305;
	st.global.f32 	[%rd28+12], %f306;
	ret;

}


// ===== COMPILED SASS (sm_100) =====

	.target	sm_100

	.elftype	@"ET_EXEC"


//--------------------- .note.nv.tkinfo           --------------------------
	.section	.note.nv.tkinfo,"",@"SHT_NOTE"
	.sectionflags	@"SHF_NOTE_NV_TKINFO"
	.tkinfo
        /*0018*/ 	.word	0x00000002
        /*0030*/ 	.string	""
        /*0030*/ 	.string	"ptxas"
        /*0030*/ 	.string	"Cuda compilation tools, release 13.0, V13.0.88"
        /*0030*/ 	.string	"Build cuda_13.0.r13.0/compiler.36424714_0"
        /*0030*/ 	.string	"-arch sm_100 -m 64 "



//--------------------- .note.nv.cuinfo           --------------------------
	.section	.note.nv.cuinfo,"",@"SHT_NOTE"
	.sectionflags	@"SHF_NOTE_NV_CUINFO"
        /*0018*/ 	.short	0x0002
        /*001a*/ 	.short	0x0064
        /*001c*/ 	.short	0x0082
	.zero		2


//--------------------- .nv.info                  --------------------------
	.section	.nv.info,"",@"SHT_CUDA_INFO"
	.align	4


	//----- nvinfo : EIATTR_REGCOUNT
	.align		4
        /*0000*/ 	.byte	0x04, 0x2f
        /*0002*/ 	.short	(.L_1 - .L_0)
	.align		4
.L_0:
        /*0004*/ 	.word	index@(my_kernel_kernel0)
        /*0008*/ 	.word	0x00000020


	//----- nvinfo : EIATTR_FRAME_SIZE
	.align		4
.L_1:
        /*000c*/ 	.byte	0x04, 0x11
        /*000e*/ 	.short	(.L_3 - .L_2)
	.align		4
.L_2:
        /*0010*/ 	.word	index@(my_kernel_kernel0)
        /*0014*/ 	.word	0x00000000


	//----- nvinfo : EIATTR_MIN_STACK_SIZE
	.align		4
.L_3:
        /*0018*/ 	.byte	0x04, 0x12
        /*001a*/ 	.short	(.L_5 - .L_4)
	.align		4
.L_4:
        /*001c*/ 	.word	index@(my_kernel_kernel0)
        /*0020*/ 	.word	0x00000000
.L_5:


//--------------------- .nv.compat                --------------------------
	.section	.nv.compat,"",@"SHT_CUDA_COMPAT_INFO"
	.align	4
        /*0000*/ 	.byte	0x02, 0x09, 0x00, 0x00, 0x02, 0x02, 0x01, 0x00, 0x02, 0x05, 0x05, 0x00, 0x03, 0x07, 0x01, 0x01
        /*0010*/ 	.byte	0x02, 0x03, 0x00, 0x00, 0x02, 0x06, 0x01, 0x00, 0x04, 0x0b, 0x08, 0x00, 0x09, 0x00, 0x00, 0x00
        /*0020*/ 	.byte	0x00, 0x00, 0x00, 0x00


//--------------------- .nv.info.my_kernel_kernel0 --------------------------
	.section	.nv.info.my_kernel_kernel0,"",@"SHT_CUDA_INFO"
	.sectionflags	@""
	.align	4


	//----- nvinfo : EIATTR_CUDA_API_VERSION
	.align		4
        /*0000*/ 	.byte	0x04, 0x37
        /*0002*/ 	.short	(.L_7 - .L_6)
.L_6:
        /*0004*/ 	.word	0x00000082


	//----- nvinfo : EIATTR_KPARAM_INFO
	.align		4
.L_7:
        /*0008*/ 	.byte	0x04, 0x17
        /*000a*/ 	.short	(.L_9 - .L_8)
.L_8:
        /*000c*/ 	.word	0x00000000
        /*0010*/ 	.short	0x0003
        /*0012*/ 	.short	0x0018
        /*0014*/ 	.byte	0x00, 0xf5, 0x21, 0x00


	//----- nvinfo : EIATTR_KPARAM_INFO
	.align		4
.L_9:
        /*0018*/ 	.byte	0x04, 0x17
        /*001a*/ 	.short	(.L_11 - .L_10)
.L_10:
        /*001c*/ 	.word	0x00000000
        /*0020*/ 	.short	0x0002
        /*0022*/ 	.short	0x0010
        /*0024*/ 	.byte	0x00, 0xf5, 0x21, 0x00


	//----- nvinfo : EIATTR_KPARAM_INFO
	.align		4
.L_11:
        /*0028*/ 	.byte	0x04, 0x17
        /*002a*/ 	.short	(.L_13 - .L_12)
.L_12:
        /*002c*/ 	.word	0x00000000
        /*0030*/ 	.short	0x0001
        /*0032*/ 	.short	0x0008
        /*0034*/ 	.byte	0x00, 0xf5, 0x21, 0x00


	//----- nvinfo : EIATTR_KPARAM_INFO
	.align		4
.L_13:
        /*0038*/ 	.byte	0x04, 0x17
        /*003a*/ 	.short	(.L_15 - .L_14)
.L_14:
        /*003c*/ 	.word	0x00000000
        /*0040*/ 	.short	0x0000
        /*0042*/ 	.short	0x0000
        /*0044*/ 	.byte	0x00, 0xf5, 0x21, 0x00


	//----- nvinfo : EIATTR_SPARSE_MMA_MASK
	.align		4
.L_15:
        /*0048*/ 	.byte	0x03, 0x50
        /*004a*/ 	.short	0x0000


	//----- nvinfo : EIATTR_MAXREG_COUNT
	.align		4
        /*004c*/ 	.byte	0x03, 0x1b
        /*004e*/ 	.short	0x00ff


	//----- nvinfo : EIATTR_NUM_BARRIERS
	.align		4
        /*0050*/ 	.byte	0x02, 0x4c
        /*0052*/ 	.byte	0x01
	.zero		1


	//----- nvinfo : EIATTR_MERCURY_ISA_VERSION
	.align		4
        /*0054*/ 	.byte	0x03, 0x5f
        /*0056*/ 	.short	0x0101


	//----- nvinfo : EIATTR_VRC_CTA_INIT_COUNT
	.align		4
        /*0058*/ 	.byte	0x02, 0x4a
	.zero		1
	.zero		1


	//----- nvinfo : EIATTR_EXIT_INSTR_OFFSETS
	.align		4
        /*005c*/ 	.byte	0x04, 0x1c
        /*005e*/ 	.short	(.L_17 - .L_16)


	//   ....[0]....
.L_16:
        /*0060*/ 	.word	0x000014d0


	//----- nvinfo : EIATTR_CBANK_PARAM_SIZE
	.align		4
.L_17:
        /*0064*/ 	.byte	0x03, 0x19
        /*0066*/ 	.short	0x0020


	//----- nvinfo : EIATTR_PARAM_CBANK
	.align		4
        /*0068*/ 	.byte	0x04, 0x0a
        /*006a*/ 	.short	(.L_19 - .L_18)
	.align		4
.L_18:
        /*006c*/ 	.word	index@(.nv.constant0.my_kernel_kernel0)
        /*0070*/ 	.short	0x0380
        /*0072*/ 	.short	0x0020


	//----- nvinfo : EIATTR_SW_WAR
	.align		4
.L_19:
        /*0074*/ 	.byte	0x04, 0x36
        /*0076*/ 	.short	(.L_21 - .L_20)
.L_20:
        /*0078*/ 	.word	0x00000008
.L_21:


//--------------------- .nv.callgraph             --------------------------
	.section	.nv.callgraph,"",@"SHT_CUDA_CALLGRAPH"
	.align	4
	.sectionentsize	8
	.align		4
        /*0000*/ 	.word	0x00000000
	.align		4
        /*0004*/ 	.word	0xffffffff
	.align		4
        /*0008*/ 	.word	0x00000000
	.align		4
        /*000c*/ 	.word	0xfffffffe
	.align		4
        /*0010*/ 	.word	0x00000000
	.align		4
        /*0014*/ 	.word	0xfffffffd
	.align		4
        /*0018*/ 	.word	0x00000000
	.align		4
        /*001c*/ 	.word	0xfffffffc


//--------------------- .text.my_kernel_kernel0   --------------------------
	.section	.text.my_kernel_kernel0,"ax",@progbits
	.align	128
        .global         my_kernel_kernel0
        .type           my_kernel_kernel0,@function
        .size           my_kernel_kernel0,(.L_x_2 - my_kernel_kernel0)
        .other          my_kernel_kernel0,@"STO_CUDA_ENTRY STV_DEFAULT"
my_kernel_kernel0:
.text.my_kernel_kernel0:
[----:B------:R-:W-:Y:S01]  /*0000*/  LDC R1, c[0x0][0x37c] ;  /* 0x0000df00ff017b82 */ /* 0x000fe20000000800 */
[----:B------:R-:W0:Y:S07]  /*0010*/  S2R R2, SR_TID.X ;  /* 0x0000000000027919 */ /* 0x000e2e0000002100 */
[----:B------:R-:W1:Y:S01]  /*0020*/  S2UR UR6, SR_CgaCtaId ;  /* 0x00000000000679c3 */ /* 0x000e620000008800 */
[----:B------:R-:W-:Y:S01]  /*0030*/  UMOV UR4, 0x400 ;  /* 0x0000040000047882 */ /* 0x000fe20000000000 */
[----:B------:R-:W-:Y:S01]  /*0040*/  HFMA2 R28, -RZ, RZ, 0, 0 ;  /* 0x00000000ff1c7431 */ /* 0x000fe200000001ff */
[----:B------:R-:W2:Y:S01]  /*0050*/  S2R R9, SR_CTAID.X ;  /* 0x0000000000097919 */ /* 0x000ea20000002500 */
[----:B------:R-:W-:Y:S01]  /*0060*/  UIADD3 UR5, UPT, UPT, UR4, 0x1880, URZ ;  /* 0x0000188004057890 */ /* 0x000fe2000fffe0ff */
[----:B------:R-:W-:Y:S01]  /*0070*/  CS2R R16, SRZ ;  /* 0x0000000000107805 */ /* 0x000fe2000001ff00 */
[----:B------:R-:W3:Y:S01]  /*0080*/  LDCU.64 UR8, c[0x0][0x358] ;  /* 0x00006b00ff0877ac */ /* 0x000ee20008000a00 */
[----:B-1----:R-:W-:-:S02]  /*0090*/  ULEA UR4, UR6, UR4, 0x18 ;  /* 0x0000000406047291 */ /* 0x002fc4000f8ec0ff */
[----:B------:R-:W-:-:S03]  /*00a0*/  ULEA UR5, UR6, UR5, 0x18 ;  /* 0x0000000506057291 */ /* 0x000fc6000f8ec0ff */
[----:B------:R-:W-:Y:S01]  /*00b0*/  UMOV UR6, 0x1 ;  /* 0x0000000100067882 */ /* 0x000fe20000000000 */
[C---:B0-----:R-:W-:Y:S02]  /*00c0*/  IADD3 R4, PT, PT, R2.reuse, 0x14, RZ ;  /* 0x0000001402047810 */ /* 0x041fe40007ffe0ff */
[----:B------:R-:W-:Y:S02]  /*00d0*/  LOP3.LUT R6, R2, 0xffff, RZ, 0xc0, !PT ;  /* 0x0000ffff02067812 */ /* 0x000fe400078ec0ff */
[----:B------:R-:W-:Y:S02]  /*00e0*/  LOP3.LUT R0, R4, 0xffff, RZ, 0xc0, !PT ;  /* 0x0000ffff04007812 */ /* 0x000fe400078ec0ff */
[----:B--2---:R-:W-:Y:S01]  /*00f0*/  SHF.R.U32.HI R27, RZ, 0x1, R9 ;  /* 0x00000001ff1b7819 */ /* 0x004fe20000011609 */
[----:B------:R-:W-:Y:S01]  /*0100*/  IMAD R5, R6, 0x334, RZ ;  /* 0x0000033406057824 */ /* 0x000fe200078e02ff */
[----:B------:R-:W-:Y:S01]  /*0110*/  IADD3 R7, PT, PT, R2, 0x28, RZ ;  /* 0x0000002802077810 */ /* 0x000fe20007ffe0ff */
[----:B------:R-:W-:-:S02]  /*0120*/  IMAD R0, R0, 0x667, RZ ;  /* 0x0000066700007824 */ /* 0x000fc400078e02ff */
[----:B------:R-:W-:Y:S01]  /*0130*/  IMAD R6, R6, 0xccd, RZ ;  /* 0x00000ccd06067824 */ /* 0x000fe200078e02ff */
[----:B------:R-:W-:Y:S02]  /*0140*/  LOP3.LUT R8, R7, 0xffff, RZ, 0xc0, !PT ;  /* 0x0000ffff07087812 */ /* 0x000fe400078ec0ff */
[----:B------:R-:W-:Y:S02]  /*0150*/  SHF.R.U32.HI R0, RZ, 0x11, R0 ;  /* 0x00000011ff007819 */ /* 0x000fe40000011600 */
[----:B------:R-:W-:Y:S02]  /*0160*/  SHF.R.U32.HI R6, RZ, 0x10, R6 ;  /* 0x00000010ff067819 */ /* 0x000fe40000011606 */
[----:B------:R-:W-:Y:S02]  /*0170*/  PRMT R3, R0, 0x9910, RZ ;  /* 0x0000991000037816 */ /* 0x000fe400000000ff */
[----:B------:R-:W-:Y:S02]  /*0180*/  SHF.R.U32.HI R0, RZ, 0x4, R2 ;  /* 0x00000004ff007819 */ /* 0x000fe40000011602 */
[----:B------:R-:W-:Y:S01]  /*0190*/  SHF.L.U32 R25, R6, 0x7, RZ ;  /* 0x0000000706197819 */ /* 0x000fe200000006ff */
[----:B------:R-:W-:-:S02]  /*01a0*/  IMAD R3, R3, 0x50, RZ ;  /* 0x0000005003037824 */ /* 0x000fc400078e02ff */
[----:B------:R-:W-:Y:S01]  /*01b0*/  IMAD R27, R27, 0x31, R0 ;  /* 0x000000311b1b7824 */ /* 0x000fe200078e0200 */
[----:B------:R-:W-:Y:S02]  /*01c0*/  LOP3.LUT R0, R9, 0x1, RZ, 0xc0, !PT ;  /* 0x0000000109007812 */ /* 0x000fe400078ec0ff */
[----:B------:R-:W-:Y:S02]  /*01d0*/  IADD3 R3, PT, PT, RZ, -R3, RZ ;  /* 0x80000003ff037210 */ /* 0x000fe40007ffe0ff */
[----:B------:R-:W-:Y:S02]  /*01e0*/  ISETP.NE.U32.AND P0, PT, R0, 0x1, PT ;  /* 0x000000010000780c */ /* 0x000fe40003f05070 */
[----:B------:R-:W-:Y:S02]  /*01f0*/  PRMT R9, R3, 0x7710, RZ ;  /* 0x0000771003097816 */ /* 0x000fe400000000ff */
[----:B------:R-:W-:Y:S01]  /*0200*/  SHF.R.U32.HI R3, RZ, 0x10, R5 ;  /* 0x00000010ff037819 */ /* 0x000fe20000011605 */
[----:B------:R-:W-:Y:S01]  /*0210*/  IMAD R5, R8, 0x667, RZ ;  /* 0x0000066708057824 */ /* 0x000fe200078e02ff */
[----:B------:R-:W-:-:S02]  /*0220*/  IADD3 R0, PT, PT, R4, R9, RZ ;  /* 0x0000000904007210 */ /* 0x000fc40007ffe0ff */
[----:B------:R-:W-:Y:S02]  /*0230*/  PRMT R12, R3, 0x9910, RZ ;  /* 0x00009910030c7816 */ /* 0x000fe400000000ff */
[----:B------:R-:W-:Y:S02]  /*0240*/  IADD3 R3, PT, PT, R2, 0x3d4, RZ ;  /* 0x000003d402037810 */ /* 0x000fe40007ffe0ff */
[----:B------:R-:W-:Y:S01]  /*0250*/  SHF.R.U32.HI R5, RZ, 0x11, R5 ;  /* 0x00000011ff057819 */ /* 0x000fe20000011605 */
[----:B------:R-:W-:Y:S01]  /*0260*/  IMAD R8, R12, 0x50, RZ ;  /* 0x000000500c087824 */ /* 0x000fe200078e02ff */
[----:B------:R-:W-:Y:S02]  /*0270*/  IADD3 R4, PT, PT, R2, 0x7a8, RZ ;  /* 0x000007a802047810 */ /* 0x000fe40007ffe0ff */
[----:B------:R-:W-:Y:S02]  /*0280*/  LOP3.LUT R3, R3, 0xffff, RZ, 0xc0, !PT ;  /* 0x0000ffff03037812 */ /* 0x000fe400078ec0ff */
[----:B------:R-:W-:-:S02]  /*0290*/  PRMT R11, R5, 0x9910, RZ ;  /* 0x00009910050b7816 */ /* 0x000fc400000000ff */
[----:B------:R-:W-:Y:S01]  /*02a0*/  LOP3.LUT R10, R4, 0xffff, RZ, 0xc0, !PT ;  /* 0x0000ffff040a7812 */ /* 0x000fe200078ec0ff */
[----:B------:R-:W-:Y:S01]  /*02b0*/  IMAD R9, R3, 0x667, RZ ;  /* 0x0000066703097824 */ /* 0x000fe200078e02ff */
[----:B------:R-:W-:Y:S01]  /*02c0*/  IADD3 R8, PT, PT, RZ, -R8, RZ ;  /* 0x80000008ff087210 */ /* 0x000fe20007ffe0ff */
[----:B------:R-:W-:Y:S01]  /*02d0*/  IMAD R11, R11, 0x50, RZ ;  /* 0x000000500b0b7824 */ /* 0x000fe200078e02ff */
[----:B------:R-:W0:Y:S01]  /*02e0*/  LDC.64 R4, c[0x0][0x388] ;  /* 0x0000e200ff047b82 */ /* 0x000e220000000a00 */
[----:B------:R-:W-:Y:S01]  /*02f0*/  IMAD R10, R10, 0xccd, RZ ;  /* 0x00000ccd0a0a7824 */ /* 0x000fe200078e02ff */
[----:B------:R-:W-:Y:S02]  /*0300*/  SHF.R.U32.HI R9, RZ, 0x11, R9 ;  /* 0x00000011ff097819 */ /* 0x000fe40000011609 */
[----:B------:R-:W-:Y:S02]  /*0310*/  IADD3 R11, PT, PT, RZ, -R11, RZ ;  /* 0x8000000bff0b7210 */ /* 0x000fe40007ffe0ff */
[----:B------:R-:W-:Y:S01]  /*0320*/  PRMT R13, R8, 0x7710, RZ ;  /* 0x00007710080d7816 */ /* 0x000fe200000000ff */
[----:B------:R-:W-:Y:S01]  /*0330*/  IMAD R8, R12, 0xa0, RZ ;  /* 0x000000a00c087824 */ /* 0x000fe200078e02ff */
[----:B------:R-:W-:-:S02]  /*0340*/  SHF.R.U32.HI R10, RZ, 0x12, R10 ;  /* 0x00000012ff0a7819 */ /* 0x000fc4000001160a */
[----:B------:R-:W-:Y:S02]  /*0350*/  PRMT R14, R9, 0x9910, RZ ;  /* 0x00009910090e7816 */ /* 0x000fe400000000ff */
[----:B------:R-:W-:Y:S02]  /*0360*/  PRMT R12, R11, 0x7710, RZ ;  /* 0x000077100b0c7816 */ /* 0x000fe400000000ff */
[----:B------:R-:W-:Y:S02]  /*0370*/  IADD3 R9, PT, PT, R13, R2, RZ ;  /* 0x000000020d097210 */ /* 0x000fe40007ffe0ff */
[----:B------:R-:W-:Y:S02]  /*0380*/  PRMT R10, R10, 0x9910, RZ ;  /* 0x000099100a0a7816 */ /* 0x000fe400000000ff */
[----:B------:R-:W-:Y:S02]  /*0390*/  IADD3 R11, PT, PT, R7, R12, RZ ;  /* 0x0000000c070b7210 */ /* 0x000fe40007ffe0ff */
[----:B------:R-:W-:Y:S01]  /*03a0*/  SEL R3, RZ, 0x50, P0 ;  /* 0x00000050ff037807 */ /* 0x000fe20000000000 */
[----:B------:R-:W-:Y:S01]  /*03b0*/  IMAD R10, R10, 0xa0, RZ ;  /* 0x000000a00a0a7824 */ /* 0x000fe200078e02ff */
[----:B------:R-:W-:-:S02]  /*03c0*/  LOP3.LUT R8, R8, 0xffff, RZ, 0xc0, !PT ;  /* 0x0000ffff08087812 */ /* 0x000fc400078ec0ff */
[----:B------:R-:W-:Y:S02]  /*03d0*/  LOP3.LUT R9, R9, 0xffff, RZ, 0xc0, !PT ;  /* 0x0000ffff09097812 */ /* 0x000fe400078ec0ff */
[----:B------:R-:W-:Y:S02]  /*03e0*/  MOV R7, R14 ;  /* 0x0000000e00077202 */ /* 0x000fe40000000f00 */
[----:B------:R-:W-:Y:S02]  /*03f0*/  IADD3 R9, PT, PT, R8, R3, R9 ;  /* 0x0000000308097210 */ /* 0x000fe40007ffe009 */
[----:B------:R-:W-:Y:S01]  /*0400*/  LOP3.LUT R12, R10, 0xffff, RZ, 0xc0, !PT ;  /* 0x0000ffff0a0c7812 */ /* 0x000fe200078ec0ff */
[----:B------:R-:W-:Y:S01]  /*0410*/  IMAD R8, R7, 0xa0, RZ ;  /* 0x000000a007087824 */ /* 0x000fe200078e02ff */
[----:B------:R-:W-:Y:S01]  /*0420*/  SHF.L.U32 R7, R2, 0x1, RZ ;  /* 0x0000000102077819 */ /* 0x000fe200000006ff */
[----:B0-----:R-:W-:Y:S01]  /*0430*/  IMAD.WIDE.U32 R22, R9, 0x4, R4 ;  /* 0x0000000409167825 */ /* 0x001fe200078e0004 */
[----:B------:R-:W-:-:S02]  /*0440*/  LOP3.LUT R10, R0, 0xffff, RZ, 0xc0, !PT ;  /* 0x0000ffff000a7812 */ /* 0x000fc400078ec0ff */
[----:B------:R-:W-:Y:S02]  /*0450*/  LOP3.LUT R0, R7, 0x1e, RZ, 0xc0, !PT ;  /* 0x0000001e07007812 */ /* 0x000fe400078ec0ff */
[----:B------:R-:W-:Y:S02]  /*0460*/  LOP3.LUT R11, R11, 0xffff, RZ, 0xc0, !PT ;  /* 0x0000ffff0b0b7812 */ /* 0x000fe400078ec0ff */
[----:B------:R-:W-:Y:S01]  /*0470*/  LOP3.LUT R8, R8, 0xffff, RZ, 0xc0, !PT ;  /* 0x0000ffff08087812 */ /* 0x000fe200078ec0ff */
[----:B------:R-:W-:Y:S01]  /*0480*/  IMAD R27, R27, 0x2a0, R0 ;  /* 0x000002a01b1b7824 */ /* 0x000fe200078e0200 */
[----:B------:R-:W-:Y:S02]  /*0490*/  PRMT R7, R6, 0x9910, RZ ;  /* 0x0000991006077816 */ /* 0x000fe400000000ff */
[-C--:B------:R-:W-:Y:S02]  /*04a0*/  IADD3 R11, PT, PT, R12, R3.reuse, R11 ;  /* 0x000000030c0b7210 */ /* 0x080fe40007ffe00b */
[----:B------:R-:W-:-:S02]  /*04b0*/  IADD3 R21, PT, PT, R8, R3, R10 ;  /* 0x0000000308157210 */ /* 0x000fc40007ffe00a */
[----:B------:R-:W-:Y:S01]  /*04c0*/  MOV R0, R7 ;  /* 0x0000000700007202 */ /* 0x000fe20000000f00 */
[--C-:B------:R-:W-:Y:S01]  /*04d0*/  IMAD.WIDE.U32 R8, R11, 0x4, R4.reuse ;  /* 0x000000040b087825 */ /* 0x100fe200078e0004 */
[----:B------:R-:W-:Y:S02]  /*04e0*/  MOV R26, R27 ;  /* 0x0000001b001a7202 */ /* 0x000fe40000000f00 */
[----:B------:R-:W-:Y:S01]  /*04f0*/  LOP3.LUT R25, R25, 0xffff, RZ, 0xc0, !PT ;  /* 0x0000ffff19197812 */ /* 0x000fe200078ec0ff */
[----:B------:R-:W-:Y:S01]  /*0500*/  IMAD.WIDE.U32 R20, R21, 0x4, R4 ;  /* 0x0000000415147825 */ /* 0x000fe200078e0004 */
[----:B------:R-:W-:Y:S02]  /*0510*/  MOV R3, R9 ;  /* 0x0000000900037202 */ /* 0x000fe40000000f00 */
[----:B------:R-:W-:Y:S01]  /*0520*/  MOV R9, RZ ;  /* 0x000000ff00097202 */ /* 0x000fe20000000f00 */
[----:B------:R-:W-:Y:S01]  /*0530*/  IMAD R4, R0, 0x14, RZ ;  /* 0x0000001400047824 */ /* 0x000fe200078e02ff */
[----:B------:R-:W-:-:S04]  /*0540*/  MOV R0, R8 ;  /* 0x0000000800007202 */ /* 0x000fc80000000f00 */
[----:B------:R-:W-:-:S04]  /*0550*/  IADD3 R4, PT, PT, RZ, -R4, RZ ;  /* 0x80000004ff047210 */ /* 0x000fc80007ffe0ff */
[----:B------:R-:W-:-:S04]  /*0560*/  PRMT R5, R4, 0x7710, RZ ;  /* 0x0000771004057816 */ /* 0x000fc800000000ff */
[----:B------:R-:W-:-:S04]  /*0570*/  IADD3 R4, PT, PT, R5, R2, RZ ;  /* 0x0000000205047210 */ /* 0x000fc80007ffe0ff */
[----:B------:R-:W-:-:S04]  /*0580*/  SHF.L.U32 R4, R4, 0x4, RZ ;  /* 0x0000000404047819 */ /* 0x000fc800000006ff */
[----:B---3--:R-:W-:-:S07]  /*0590*/  LOP3.LUT R24, R4, 0xffff, RZ, 0xc0, !PT ;  /* 0x0000ffff04187812 */ /* 0x008fce00078ec0ff */
.L_x_0:
[----:B------:R-:W-:Y:S01]  /*05a0*/  BAR.SYNC.DEFER_BLOCKING 0x0 ;  /* 0x0000000000007b1d */ /* 0x000fe20000010000 */
[C---:B------:R-:W-:Y:S02]  /*05b0*/  ISETP.GT.U32.AND P1, PT, R2.reuse, 0x30f, PT ;  /* 0x0000030f0200780c */ /* 0x040fe40003f24070 */
[----:B------:R-:W-:-:S03]  /*05c0*/  ISETP.GT.U32.AND P0, PT, R2, 0x257, PT ;  /* 0x000002570200780c */ /* 0x000fc60003f04070 */
[----:B------:R-:W2:Y:S08]  /*05d0*/  LDG.E.CONSTANT R29, desc[UR8][R22.64] ;  /* 0x00000008161d7981 */ /* 0x000eb0000c1e9900 */
[----:B------:R-:W0:Y:S01]  /*05e0*/  @!P1 LDC.64 R4, c[0x0][0x380] ;  /* 0x0000e000ff049b82 */ /* 0x000e220000000a00 */
[----:B------:R-:W-:Y:S01]  /*05f0*/  @!P1 IADD3 R11, PT, PT, R26, 0x1, RZ ;  /* 0x000000011a0b9810 */ /* 0x000fe20007ffe0ff */
[----:B0-----:R-:W-:-:S04]  /*0600*/  @!P1 IMAD.WIDE.U32 R6, R27, 0x4, R4 ;  /* 0x000000041b069825 */ /* 0x001fc800078e0004 */
[----:B------:R-:W-:Y:S01]  /*0610*/  @!P1 IMAD.WIDE.U32 R4, R11, 0x4, R4 ;  /* 0x000000040b049825 */ /* 0x000fe200078e0004 */
[----:B------:R-:W3:Y:S04]  /*0620*/  @!P1 LDG.E.CONSTANT R18, desc[UR8][R6.64] ;  /* 0x0000000806129981 */ /* 0x000ee8000c1e9900 */
[----:B------:R0:W3:Y:S04]  /*0630*/  @!P1 LDG.E.CONSTANT R19, desc[UR8][R4.64] ;  /* 0x0000000804139981 */ /* 0x0000e8000c1e9900 */
[----:B------:R-:W4:Y:S01]  /*0640*/  LDG.E.CONSTANT R11, desc[UR8][R20.64] ;  /* 0x00000008140b7981 */ /* 0x000f22000c1e9900 */
[----:B0-----:R-:W-:-:S02]  /*0650*/  @!P0 MOV R4, R0 ;  /* 0x0000000000048202 */ /* 0x001fc40000000f00 */
[----:B------:R-:W-:-:S05]  /*0660*/  @!P0 MOV R5, R3 ;  /* 0x0000000300058202 */ /* 0x000fca0000000f00 */
[----:B------:R-:W5:Y:S01]  /*0670*/  @!P0 LDG.E.CONSTANT R13, desc[UR8][R4.64] ;  /* 0x00000008040d8981 */ /* 0x000f62000c1e9900 */
[----:B------:R-:W0:Y:S01]  /*0680*/  S2R R15, SR_CgaCtaId ;  /* 0x00000000000f7919 */ /* 0x000e220000008800 */
[----:B------:R-:W-:-:S04]  /*0690*/  MOV R8, 0x400 ;  /* 0x0000040000087802 */ /* 0x000fc80000000f00 */
[----:B------:R-:W-:Y:S02]  /*06a0*/  IADD3 R10, PT, PT, R8, 0x1880, RZ ;  /* 0x00001880080a7810 */ /* 0x000fe40007ffe0ff */
[C---:B0-----:R-:W-:Y:S02]  /*06b0*/  @!P1 LEA R8, R15.reuse, R8, 0x18 ;  /* 0x000000080f089211 */ /* 0x041fe400078ec0ff */
[----:B------:R-:W-:Y:S02]  /*06c0*/  LEA R15, R15, R10, 0x18 ;  /* 0x0000000a0f0f7211 */ /* 0x000fe400078ec0ff */
[C---:B------:R-:W-:Y:S02]  /*06d0*/  @!P1 LEA R6, R2.reuse, R8, 0x3 ;  /* 0x0000000802069211 */ /* 0x040fe400078e18ff */
[----:B------:R-:W-:-:S03]  /*06e0*/  LEA R8, R2, R15, 0x2 ;  /* 0x0000000f02087211 */ /* 0x000fc600078e10ff */
[----:B---3--:R-:W-:Y:S04]  /*06f0*/  @!P1 STS.64 [R6], R18 ;  /* 0x0000001206009388 */ /* 0x008fe80000000a00 */
[----:B--2---:R-:W-:Y:S04]  /*0700*/  STS [R8], R29 ;  /* 0x0000001d08007388 */ /* 0x004fe80000000800 */
[----:B----4-:R-:W-:Y:S04]  /*0710*/  STS [R8+0xf50], R11 ;  /* 0x000f500b08007388 */ /* 0x010fe80000000800 */
[----:B-----5:R-:W-:Y:S01]  /*0720*/  @!P0 STS [R8+0x1ea0], R13 ;  /* 0x001ea00d08008388 */ /* 0x020fe20000000800 */
[----:B------:R-:W-:Y:S06]  /*0730*/  BAR.SYNC.DEFER_BLOCKING 0x0 ;  /* 0x0000000000007b1d */ /* 0x000fec0000010000 */
[----:B------:R-:W-:Y:S04]  /*0740*/  LDS.128 R12, [R25+UR4] ;  /* 0x00000004190c7984 */ /* 0x000fe80008000c00 */
[----:B------:R-:W0:Y:S02]  /*0750*/  LDS.128 R4, [R24+UR5] ;  /* 0x0000000518047984 */ /* 0x000e240008000c00 */
[----:B0-----:R-:W-:-:S02]  /*0760*/  FFMA R4, R12, R4, R9 ;  /* 0x000000040c047223 */ /* 0x001fc40000000009 */
[----:B------:R-:W0:Y:S01]  /*0770*/  LDS.128 R8, [R24+UR5+0x140] ;  /* 0x0001400518087984 */ /* 0x000e220008000c00 */
[C---:B------:R-:W-:Y:S01]  /*0780*/  FFMA R16, R12.reuse, R5, R16 ;  /* 0x000000050c107223 */ /* 0x040fe20000000010 */
[C---:B------:R-:W-:Y:S01]  /*0790*/  FFMA R17, R12.reuse, R6, R17 ;  /* 0x000000060c117223 */ /* 0x040fe20000000011 */
[----:B------:R-:W-:Y:S01]  /*07a0*/  FFMA R12, R12, R7, R28 ;  /* 0x000000070c0c7223 */ /* 0x000fe2000000001c */
[----:B0-----:R-:W-:Y:S02]  /*07b0*/  FFMA R29, R8, R13, R4 ;  /* 0x0000000d081d7223 */ /* 0x001fe40000000004 */
[----:B------:R-:W0:Y:S01]  /*07c0*/  LDS.128 R4, [R24+UR5+0x280] ;  /* 0x0002800518047984 */ /* 0x000e220008000c00 */
[C---:B------:R-:W-:Y:S01]  /*07d0*/  FFMA R9, R13.reuse, R9, R16 ;  /* 0x000000090d097223 */ /* 0x040fe20000000010 */
[C---:B------:R-:W-:Y:S02]  /*07e0*/  FFMA R10, R13.reuse, R10, R17 ;  /* 0x0000000a0d0a7223 */ /* 0x040fe40000000011 */
[----:B------:R-:W1:Y:S01]  /*07f0*/  LDS.128 R16, [R24+UR5+0x3c0] ;  /* 0x0003c00518107984 */ /* 0x000e620008000c00 */
[----:B------:R-:W-:Y:S01]  /*0800*/  FFMA R12, R13, R11, R12 ;  /* 0x0000000b0d0c7223 */ /* 0x000fe2000000000c */
[----:B0-----:R-:W-:Y:S01]  /*0810*/  FFMA R29, R4, R14, R29 ;  /* 0x0000000e041d7223 */ /* 0x001fe2000000001d */
[C---:B------:R-:W-:Y:S01]  /*0820*/  FFMA R4, R14.reuse, R5, R9 ;  /* 0x000000050e047223 */ /* 0x040fe20000000009 */
[C---:B------:R-:W-:Y:S01]  /*0830*/  FFMA R13, R14.reuse, R6, R10 ;  /* 0x000000060e0d7223 */ /* 0x040fe2000000000a */
[----:B------:R-:W-:Y:S01]  /*0840*/  FFMA R14, R14, R7, R12 ;  /* 0x000000070e0e7223 */ /* 0x000fe2000000000c */
[----:B-1----:R-:W-:Y:S01]  /*0850*/  FFMA R29, R16, R15, R29 ;  /* 0x0000000f101d7223 */ /* 0x002fe2000000001d */
[C---:B------:R-:W-:Y:S01]  /*0860*/  FFMA R16, R15.reuse, R17, R4 ;  /* 0x000000110f107223 */ /* 0x040fe20000000004 */
[----:B------:R-:W-:Y:S01]  /*0870*/  LDS.128 R8, [R25+UR4+0x10] ;  /* 0x0000100419087984 */ /* 0x000fe20008000c00 */
[----:B------:R-:W-:-:S03]  /*0880*/  FFMA R17, R15, R18, R13 ;  /* 0x000000120f117223 */ /* 0x000fc6000000000d */
[----:B------:R-:W0:Y:S01]  /*0890*/  LDS.128 R4, [R24+UR5+0x500] ;  /* 0x0005000518047984 */ /* 0x000e220008000c00 */
[----:B------:R-:W-:-:S03]  /*08a0*/  FFMA R18, R15, R19, R14 ;  /* 0x000000130f127223 */ /* 0x000fc6000000000e */
[----:B------:R-:W1:Y:S01]  /*08b0*/  LDS.128 R12, [R24+UR5+0x640] ;  /* 0x00064005180c7984 */ /* 0x000e620008000c00 */
[C---:B0-----:R-:W-:Y:S01]  /*08c0*/  FFMA R19, R8.reuse, R4, R29 ;  /* 0x0000000408137223 */ /* 0x041fe2000000001d */
[C---:B------:R-:W-:Y:S01]  /*08d0*/  FFMA R16, R8.reuse, R5, R16 ;  /* 0x0000000508107223 */ /* 0x040fe20000000010 */
[C---:B------:R-:W-:Y:S01]  /*08e0*/  FFMA R17, R8.reuse, R6, R17 ;  /* 0x0000000608117223 */ /* 0x040fe20000000011 */
[----:B------:R-:W-:Y:S02]  /*08f0*/  FFMA R18, R8, R7, R18 ;  /* 0x0000000708127223 */ /* 0x000fe40000000012 */
[----:B------:R-:W0:Y:S01]  /*0900*/  LDS.128 R4, [R24+UR5+0x780] ;  /* 0x0007800518047984 */ /* 0x000e220008000c00 */
[----:B-1----:R-:W-:Y:S01]  /*0910*/  FFMA R19, R12, R9, R19 ;  /* 0x000000090c137223 */ /* 0x002fe20000000013 */
[C---:B------:R-:W-:Y:S01]  /*0920*/  FFMA R29, R9.reuse, R13, R16 ;  /* 0x0000000d091d7223 */ /* 0x040fe20000000010 */
[C---:B------:R-:W-:Y:S01]  /*0930*/  FFMA R17, R9.reuse, R14, R17 ;  /* 0x0000000e09117223 */ /* 0x040fe20000000011 */
[----:B------:R-:W-:-:S02]  /*0940*/  FFMA R18, R9, R15, R18 ;  /* 0x0000000f09127223 */ /* 0x000fc40000000012 */
[----:B------:R-:W1:Y:S01]  /*0950*/  LDS.128 R12, [R24+UR5+0x8c0] ;  /* 0x0008c005180c7984 */ /* 0x000e620008000c00 */
        /* <DEDUP_REMOVED lines=24> */
[----:B------:R-:W-:Y:S02]  /*0ae0*/  FFMA R6, R6, R19, R8 ;  /* 0x0000001306067223 */ /* 0x000fe40000000008 */
[----:B------:R-:W-:Y:S01]  /*0af0*/  LDS.128 R8, [R25+UR4+0x30] ;  /* 0x0000300419087984 */ /* 0x000fe20008000c00 */
[----:B-1----:R-:W-:Y:S01]  /*0b00*/  FFMA R29, R12, R7, R29 ;  /* 0x000000070c1d7223 */ /* 0x002fe2000000001d */
[C---:B------:R-:W-:Y:S02]  /*0b10*/  FFMA R12, R7.reuse, R13, R4 ;  /* 0x0000000d070c7223 */ /* 0x040fe40000000004 */
[----:B------:R-:W0:Y:S01]  /*0b20*/  LDS.128 R16, [R24+UR5+0xf00] ;  /* 0x000f000518107984 */ /* 0x000e220008000c00 */
[C---:B------:R-:W-:Y:S01]  /*0b30*/  FFMA R13, R7.reuse, R14, R5 ;  /* 0x0000000e070d7223 */ /* 0x040fe20000000005 */
[----:B------:R-:W-:-:S02]  /*0b40*/  FFMA R14, R7, R15, R6 ;  /* 0x0000000f070e7223 */ /* 0x000fc40000000006 */
[----:B------:R-:W1:Y:S01]  /*0b50*/  LDS.128 R4, [R24+UR5+0x1040] ;  /* 0x0010400518047984 */ /* 0x000e620008000c00 */
[C---:B0-----:R-:W-:Y:S01]  /*0b60*/  FFMA R12, R8.reuse, R17, R12 ;  /* 0x00000011080c7223 */ /* 0x041fe2000000000c */
[C---:B------:R-:W-:Y:S01]  /*0b70*/  FFMA R13, R8.reuse, R18, R13 ;  /* 0x00000012080d7223 */ /* 0x040fe2000000000d */
[C---:B------:R-:W-:Y:S01]  /*0b80*/  FFMA R14, R8.reuse, R19, R14 ;  /* 0x00000013080e7223 */ /* 0x040fe2000000000e */
[----:B------:R-:W-:Y:S02]  /*0b90*/  FFMA R29, R8, R16, R29 ;  /* 0x00000010081d7223 */ /* 0x000fe4000000001d */
[----:B------:R-:W0:Y:S01]  /*0ba0*/  LDS.128 R16, [R24+UR5+0x1180] ;  /* 0x0011800518107984 */ /* 0x000e220008000c00 */
[C---:B-1----:R-:W-:Y:S01]  /*0bb0*/  FFMA R5, R9.reuse, R5, R12 ;  /* 0x0000000509057223 */ /* 0x042fe2000000000c */
[C---:B------:R-:W-:Y:S01]  /*0bc0*/  FFMA R6, R9.reuse, R6, R13 ;  /* 0x0000000609067223 */ /* 0x040fe2000000000d */
[----:B------:R-:W-:Y:S02]  /*0bd0*/  FFMA R8, R9, R7, R14 ;  /* 0x0000000709087223 */ /* 0x000fe4000000000e */
[----:B------:R-:W1:Y:S01]  /*0be0*/  LDS.128 R12, [R24+UR5+0x12c0] ;  /* 0x0012c005180c7984 */ /* 0x000e620008000c00 */
[----:B------:R-:W-:-:S04]  /*0bf0*/  FFMA R29, R4, R9, R29 ;  /* 0x00000009041d7223 */ /* 0x000fc8000000001d */
        /* <DEDUP_REMOVED lines=35> */
[----:B------:R-:W-:Y:S01]  /*0e30*/  FFMA R8, R8, R19, R14 ;  /* 0x0000001308087223 */ /* 0x000fe2000000000e */
[----:B-1----:R-:W-:Y:S01]  /*0e40*/  FFMA R19, R4, R9, R29 ;  /* 0x0000000904137223 */ /* 0x002fe2000000001d */
[C---:B------:R-:W-:Y:S02]  /*0e50*/  FFMA R29, R9.reuse, R5, R12 ;  /* 0x00000005091d7223 */ /* 0x040fe4000000000c */
[----:B------:R-:W0:Y:S01]  /*0e60*/  LDS.128 R12, [R24+UR5+0x1b80] ;  /* 0x001b8005180c7984 */ /* 0x000e220008000c00 */
        /* <DEDUP_REMOVED lines=8> */
[----:B------:R-:W-:Y:S01]  /*0ef0*/  LDS.128 R12, [R24+UR5+0x1e00] ;  /* 0x001e0005180c7984 */ /* 0x000fe20008000c00 */
[----:B------:R-:W-:-:S03]  /*0f00*/  FFMA R8, R11, R5, R8 ;  /* 0x000000050b087223 */ /* 0x000fc60000000008 */
[----:B------:R-:W0:Y:S01]  /*0f10*/  LDS.128 R16, [R25+UR4+0x60] ;  /* 0x0000600419107984 */ /* 0x000e220008000c00 */
[C---:B------:R-:W-:Y:S01]  /*0f20*/  FFMA R9, R11.reuse, R6, R9 ;  /* 0x000000060b097223 */ /* 0x040fe20000000009 */
[----:B------:R-:W-:Y:S02]  /*0f30*/  FFMA R10, R11, R7, R10 ;  /* 0x000000070b0a7223 */ /* 0x000fe4000000000a */
[----:B------:R-:W1:Y:S01]  /*0f40*/  LDS.128 R4, [R24+UR5+0x1f40] ;  /* 0x001f400518047984 */ /* 0x000e620008000c00 */
[C---:B0-----:R-:W-:Y:S01]  /*0f50*/  FFMA R29, R16.reuse, R12, R29 ;  /* 0x0000000c101d7223 */ /* 0x041fe2000000001d */
[C---:B------:R-:W-:Y:S01]  /*0f60*/  FFMA R8, R16.reuse, R13, R8 ;  /* 0x0000000d10087223 */ /* 0x040fe20000000008 */
[C---:B------:R-:W-:Y:S01]  /*0f70*/  FFMA R13, R16.reuse, R14, R9 ;  /* 0x0000000e100d7223 */ /* 0x040fe20000000009 */
[----:B------:R-:W-:Y:S01]  /*0f80*/  FFMA R16, R16, R15, R10 ;  /* 0x0000000f10107223 */ /* 0x000fe2000000000a */
[----:B-1----:R-:W-:Y:S01]  /*0f90*/  FFMA R15, R4, R17, R29 ;  /* 0x00000011040f7223 */ /* 0x002fe2000000001d */
[----:B------:R-:W-:-:S02]  /*0fa0*/  FFMA R29, R17, R5, R8 ;  /* 0x00000005111d7223 */ /* 0x000fc40000000008 */
[----:B------:R-:W0:Y:S01]  /*0fb0*/  LDS.128 R8, [R24+UR5+0x2080] ;  /* 0x0020800518087984 */ /* 0x000e220008000c00 */
[C---:B------:R-:W-:Y:S01]  /*0fc0*/  FFMA R13, R17.reuse, R6, R13 ;  /* 0x00000006110d7223 */ /* 0x040fe2000000000d */
[----:B------:R-:W-:Y:S02]  /*0fd0*/  FFMA R12, R17, R7, R16 ;  /* 0x00000007110c7223 */ /* 0x000fe40000000010 */
        /* <DEDUP_REMOVED lines=12> */
[----:B------:R-:W-:Y:S01]  /*10a0*/  UIADD3 UR6, UPT, UPT, UR6, 0x20, URZ ;  /* 0x0000002006067890 */ /* 0x000fe2000fffe0ff */
        /* <DEDUP_REMOVED lines=10> */
[----:B------:R-:W-:Y:S01]  /*1150*/  UISETP.NE.AND UP0, UPT, UR6, 0x2a1, UPT ;  /* 0x000002a10600788c */ /* 0x000fe2000bf05270 */
[----:B------:R-:W-:Y:S02]  /*1160*/  IADD3 R20, P1, PT, R20, 0x5000, RZ ;  /* 0x0000500014147810 */ /* 0x000fe40007f3e0ff */
[----:B------:R-:W-:Y:S02]  /*1170*/  IADD3 R22, P2, PT, R22, 0x5000, RZ ;  /* 0x0000500016167810 */ /* 0x000fe40007f5e0ff */
[----:B------:R-:W-:Y:S02]  /*1180*/  IADD3 R0, P0, PT, R0, 0x5000, RZ ;  /* 0x0000500000007810 */ /* 0x000fe40007f1e0ff */
[----:B------:R-:W-:Y:S02]  /*1190*/  IADD3.X R21, PT, PT, RZ, R21, RZ, P1, !PT ;  /* 0x00000015ff157210 */ /* 0x000fe40000ffe4ff */
[----:B------:R-:W-:-:S02]  /*11a0*/  IADD3.X R23, PT, PT, RZ, R23, RZ, P2, !PT ;  /* 0x00000017ff177210 */ /* 0x000fc400017fe4ff */
[----:B------:R-:W-:Y:S02]  /*11b0*/  IADD3 R26, PT, PT, R26, 0x20, RZ ;  /* 0x000000201a1a7810 */ /* 0x000fe40007ffe0ff */
[----:B------:R-:W-:Y:S02]  /*11c0*/  IADD3.X R3, PT, PT, RZ, R3, RZ, P0, !PT ;  /* 0x00000003ff037210 */ /* 0x000fe400007fe4ff */
[----:B------:R-:W-:Y:S01]  /*11d0*/  IADD3 R27, PT, PT, R27, 0x20, RZ ;  /* 0x000000201b1b7810 */ /* 0x000fe20007ffe0ff */
[----:B0-----:R-:W-:Y:S01]  /*11e0*/  FFMA R19, R12, R10, R19 ;  /* 0x0000000a0c137223 */ /* 0x001fe20000000013 */
[C---:B------:R-:W-:Y:S01]  /*11f0*/  FFMA R16, R10.reuse, R13, R29 ;  /* 0x0000000d0a107223 */ /* 0x040fe2000000001d */
[C---:B------:R-:W-:Y:S01]  /*1200*/  FFMA R17, R10.reuse, R14, R17 ;  /* 0x0000000e0a117223 */ /* 0x040fe20000000011 */
[----:B------:R-:W-:Y:S01]  /*1210*/  FFMA R18, R10, R15, R18 ;  /* 0x0000000f0a127223 */ /* 0x000fe20000000012 */
[----:B-1----:R-:W-:Y:S01]  /*1220*/  FFMA R9, R4, R11, R19 ;  /* 0x0000000b04097223 */ /* 0x002fe20000000013 */
[C---:B------:R-:W-:Y:S01]  /*1230*/  FFMA R16, R11.reuse, R5, R16 ;  /* 0x000000050b107223 */ /* 0x040fe20000000010 */
[C---:B------:R-:W-:Y:S01]  /*1240*/  FFMA R17, R11.reuse, R6, R17 ;  /* 0x000000060b117223 */ /* 0x040fe20000000011 */
[----:B------:R-:W-:Y:S01]  /*1250*/  FFMA R28, R11, R7, R18 ;  /* 0x000000070b1c7223 */ /* 0x000fe20000000012 */
[----:B------:R-:W-:Y:S06]  /*1260*/  BRA.U UP0, `(.L_x_0) ;  /* 0xfffffff100cc7547 */ /* 0x000fec000b83ffff */
[----:B------:R-:W0:Y:S01]  /*1270*/  S2R R0, SR_TID.X ;  /* 0x0000000000007919 */ /* 0x000e220000002100 */
[----:B------:R-:W1:Y:S08]  /*1280*/  S2UR UR4, SR_CTAID.X ;  /* 0x00000000000479c3 */ /* 0x000e700000002500 */
[----:B------:R-:W2:Y:S01]  /*1290*/  LDC.64 R4, c[0x0][0x398] ;  /* 0x0000e600ff047b82 */ /* 0x000ea20000000a00 */
[----:B-1----:R-:W-:-:S04]  /*12a0*/  ULOP3.LUT UR5, UR4, 0x1, URZ, 0xc0, !UPT ;  /* 0x0000000104057892 */ /* 0x002fc8000f8ec0ff */
[----:B------:R-:W-:Y:S01]  /*12b0*/  UISETP.NE.U32.AND UP0, UPT, UR5, 0x1, UPT ;  /* 0x000000010500788c */ /* 0x000fe2000bf05070 */
[----:B0-----:R-:W-:-:S03]  /*12c0*/  LOP3.LUT R2, R0, 0xffff, RZ, 0xc0, !PT ;  /* 0x0000ffff00027812 */ /* 0x001fc600078ec0ff */
[----:B------:R-:W-:Y:S02]  /*12d0*/  USEL UR5, URZ, 0x50, UP0 ;  /* 0x00000050ff057887 */ /* 0x000fe40008000000 */
[----:B------:R-:W-:-:S05]  /*12e0*/  IMAD R2, R2, 0xccd, RZ ;  /* 0x00000ccd02027824 */ /* 0x000fca00078e02ff */
[----:B------:R-:W-:-:S04]  /*12f0*/  SHF.R.U32.HI R6, RZ, 0x10, R2 ;  /* 0x00000010ff067819 */ /* 0x000fc80000011602 */
[----:B------:R-:W-:-:S05]  /*1300*/  PRMT R2, R6, 0x9910, RZ ;  /* 0x0000991006027816 */ /* 0x000fca00000000ff */
[----:B------:R-:W-:-:S05]  /*1310*/  IMAD R2, R2, 0x14, RZ ;  /* 0x0000001402027824 */ /* 0x000fca00078e02ff */
[----:B------:R-:W-:-:S04]  /*1320*/  IADD3 R2, PT, PT, RZ, -R2, RZ ;  /* 0x80000002ff027210 */ /* 0x000fc80007ffe0ff */
[----:B------:R-:W-:-:S04]  /*1330*/  PRMT R3, R2, 0x7710, RZ ;  /* 0x0000771002037816 */ /* 0x000fc800000000ff */
[----:B------:R-:W-:-:S04]  /*1340*/  IADD3 R0, PT, PT, R3, R0, RZ ;  /* 0x0000000003007210 */ /* 0x000fc80007ffe0ff */
[----:B------:R-:W-:-:S04]  /*1350*/  SHF.L.U32 R0, R0, 0x2, RZ ;  /* 0x0000000200007819 */ /* 0x000fc800000006ff */
[----:B------:R-:W-:-:S04]  /*1360*/  LOP3.LUT R0, R0, 0xffff, RZ, 0xc0, !PT ;  /* 0x0000ffff00007812 */ /* 0x000fc800078ec0ff */
[----:B------:R-:W-:-:S05]  /*1370*/  IADD3 R3, PT, PT, R0, UR5, RZ ;  /* 0x0000000500037c10 */ /* 0x000fca000fffe0ff */
[----:B--2---:R-:W-:Y:S02]  /*1380*/  IMAD.WIDE.U32 R4, R3, 0x4, R4 ;  /* 0x0000000403047825 */ /* 0x004fe400078e0004 */
[----:B------:R-:W0:Y:S03]  /*1390*/  LDC.64 R2, c[0x0][0x390] ;  /* 0x0000e400ff027b82 */ /* 0x000e260000000a00 */
[----:B------:R-:W2:Y:S04]  /*13a0*/  LDG.E.CONSTANT R8, desc[UR8][R4.64] ;  /* 0x0000000804087981 */ /* 0x000ea8000c1e9900 */
[----:B------:R-:W3:Y:S04]  /*13b0*/  LDG.E.CONSTANT R11, desc[UR8][R4.64+0x4] ;  /* 0x00000408040b7981 */ /* 0x000ee8000c1e9900 */
[----:B------:R-:W4:Y:S04]  /*13c0*/  LDG.E.CONSTANT R10, desc[UR8][R4.64+0x8] ;  /* 0x00000808040a7981 */ /* 0x000f28000c1e9900 */
[----:B------:R-:W5:Y:S01]  /*13d0*/  LDG.E.CONSTANT R13, desc[UR8][R4.64+0xc] ;  /* 0x00000c08040d7981 */ /* 0x000f62000c1e9900 */
[----:B------:R-:W-:Y:S01]  /*13e0*/  PRMT R6, R6, 0x9910, RZ ;  /* 0x0000991006067816 */ /* 0x000fe200000000ff */
[----:B------:R-:W-:-:S04]  /*13f0*/  USHF.R.U32.HI UR4, URZ, 0x1, UR4 ;  /* 0x00000001ff047899 */ /* 0x000fc80008011604 */
[----:B------:R-:W-:Y:S01]  /*1400*/  IMAD R6, R6, 0xa0, RZ ;  /* 0x000000a006067824 */ /* 0x000fe200078e02ff */
[----:B------:R-:W-:-:S04]  /*1410*/  UIMAD UR4, UR4, 0x1ea0, UR5 ;  /* 0x00001ea0040478a4 */ /* 0x000fc8000f8e0205 */
[----:B------:R-:W-:-:S04]  /*1420*/  LOP3.LUT R7, R6, 0xffff, RZ, 0xc0, !PT ;  /* 0x0000ffff06077812 */ /* 0x000fc800078ec0ff */
[----:B------:R-:W-:-:S05]  /*1430*/  IADD3 R7, PT, PT, R0, UR4, R7 ;  /* 0x0000000400077c10 */ /* 0x000fca000fffe007 */
[----:B0-----:R-:W-:-:S04]  /*1440*/  IMAD.WIDE.U32 R2, R7, 0x4, R2 ;  /* 0x0000000407027825 */ /* 0x001fc800078e0002 */
[----:B--2---:R-:W-:Y:S01]  /*1450*/  FADD R9, R9, R8 ;  /* 0x0000000809097221 */ /* 0x004fe20000000000 */
[----:B---3--:R-:W-:-:S04]  /*1460*/  FADD R11, R16, R11 ;  /* 0x0000000b100b7221 */ /* 0x008fc80000000000 */
[----:B------:R-:W-:Y:S01]  /*1470*/  STG.E desc[UR8][R2.64], R9 ;  /* 0x0000000902007986 */ /* 0x000fe2000c101908 */
[----:B----4-:R-:W-:-:S03]  /*1480*/  FADD R17, R17, R10 ;  /* 0x0000000a11117221 */ /* 0x010fc60000000000 */
[----:B------:R-:W-:Y:S01]  /*1490*/  STG.E desc[UR8][R2.64+0x4], R11 ;  /* 0x0000040b02007986 */ /* 0x000fe2000c101908 */
[----:B-----5:R-:W-:-:S03]  /*14a0*/  FADD R13, R28, R13 ;  /* 0x0000000d1c0d7221 */ /* 0x020fc60000000000 */
[----:B------:R-:W-:Y:S04]  /*14b0*/  STG.E desc[UR8][R2.64+0x8], R17 ;  /* 0x0000081102007986 */ /* 0x000fe8000c101908 */
[----:B------:R-:W-:Y:S01]  /*14c0*/  STG.E desc[UR8][R2.64+0xc], R13 ;  /* 0x00000c0d02007986 */ /* 0x000fe2000c101908 */
[----:B------:R-:W-:Y:S05]  /*14d0*/  EXIT ;  /* 0x000000000000794d */ /* 0x000fea0003800000 */
.L_x_1:
[----:B------:R-:W-:-:S00]  /*14e0*/  BRA `(.L_x_1) ;  /* 0xfffffffc00fc7947 */ /* 0x000fc0000383ffff */
[----:B------:R-:W-:-:S00]  /*14f0*/  NOP ;  /* 0x0000000000007918 */ /* 0x000fc00000000000 */
        /* <DEDUP_REMOVED lines=8> */
.L_x_2:


//--------------------- .nv.shared.my_kernel_kernel0 --------------------------
	.section	.nv.shared.my_kernel_kernel0,"aw",@nobits
	.sectionflags	@""
	.align	4
.nv.shared.my_kernel_kernel0:
	.zero		17536


//--------------------- .nv.shared.reserved.0     --------------------------
	.section	.nv.shared.reserved.0,"aw",@nobits
	.weak		__nv_reservedSMEM_offset_0_alias
	.size		__nv_reservedSMEM_offset_0_alias, 0, 64
	.other		__nv_reservedSMEM_offset_0_alias,@"STO_CUDA_RESERVED_SHARED STV_DEFAULT"
__nv_reservedSMEM_offset_0_alias:
	.zero		0
	.zero		64


//--------------------- .nv.constant0.my_kernel_kernel0 --------------------------
	.section	.nv.constant0.my_kernel_kernel0,"a",@progbits
	.sectionflags	@""
	.align	4
.nv.constant0.my_kernel_kernel0:
	.zero		928


//--------------------- SYMBOLS --------------------------

	.type		.nv.reservedSmem.offset0,@object
	.size		.nv.reservedSmem.offset0,0x4
	.type		.nv.reservedSmem.cap,@object
	.size		.nv.reservedSmem.cap,0x4
